	.headerflags	@"EF_CUDA_TEXMODE_UNIFIED EF_CUDA_64BIT_ADDRESS EF_CUDA_ACCELERATORS EF_CUDA_SM90 EF_CUDA_VIRTUAL_SM(EF_CUDA_SM90)"
	.elftype	@"ET_EXEC"


//--------------------- .nv.info                  --------------------------
	.section	.nv.info,"",@"SHT_CUDA_INFO"
	.align	4


	//----- nvinfo : EIATTR_REGCOUNT
	.align		4
        /*0000*/ 	.byte	0x04, 0x2f
        /*0002*/ 	.short	(.L_3 - .L_2)
	.align		4
.L_2:
        /*0004*/ 	.word	index@(triton_poi_fused__native_batch_norm_legit_no_training_mul_sigmoid_5)
        /*0008*/ 	.word	0x00000010


	//----- nvinfo : EIATTR_MIN_STACK_SIZE
	.align		4
.L_3:
        /*000c*/ 	.byte	0x04, 0x12
        /*000e*/ 	.short	(.L_5 - .L_4)
	.align		4
.L_4:
        /*0010*/ 	.word	index@(triton_poi_fused__native_batch_norm_legit_no_training_mul_sigmoid_5)
        /*0014*/ 	.word	0x00000000


	//----- nvinfo : EIATTR_FRAME_SIZE
	.align		4
.L_5:
        /*0018*/ 	.byte	0x04, 0x11
        /*001a*/ 	.short	(.L_7 - .L_6)
	.align		4
.L_6:
        /*001c*/ 	.word	index@(triton_poi_fused__native_batch_norm_legit_no_training_mul_sigmoid_5)
        /*0020*/ 	.word	0x00000000


	//----- nvinfo : EIATTR_MIN_STACK_SIZE
	.align		4
.L_7:
        /*0024*/ 	.byte	0x04, 0x12
        /*0026*/ 	.short	(.L_9 - .L_8)
	.align		4
.L_8:
        /*0028*/ 	.word	index@(triton_poi_fused__native_batch_norm_legit_no_training_mul_sigmoid_5)
        /*002c*/ 	.word	0x00000000
.L_9:


//--------------------- .nv.info.triton_poi_fused__native_batch_norm_legit_no_training_mul_sigmoid_5 --------------------------
	.section	.nv.info.triton_poi_fused__native_batch_norm_legit_no_training_mul_sigmoid_5,"",@"SHT_CUDA_INFO"
	.sectionflags	@""
	.align	4


	//----- nvinfo : EIATTR_CUDA_API_VERSION
	.align		4
        /*0000*/ 	.byte	0x04, 0x37
        /*0002*/ 	.short	(.L_11 - .L_10)
.L_10:
        /*0004*/ 	.word	0x0000007c


	//----- nvinfo : EIATTR_KPARAM_INFO
	.align		4
.L_11:
        /*0008*/ 	.byte	0x04, 0x17
        /*000a*/ 	.short	(.L_13 - .L_12)
.L_12:
        /*000c*/ 	.word	0x00000000
        /*0010*/ 	.short	0x0006
        /*0012*/ 	.short	0x0030
        /*0014*/ 	.byte	0x00, 0xf0, 0x11, 0x00


	//----- nvinfo : EIATTR_KPARAM_INFO
	.align		4
.L_13:
        /*0018*/ 	.byte	0x04, 0x17
        /*001a*/ 	.short	(.L_15 - .L_14)
.L_14:
        /*001c*/ 	.word	0x00000000
        /*0020*/ 	.short	0x0005
        /*0022*/ 	.short	0x0028
        /*0024*/ 	.byte	0x00, 0xf4, 0x21, 0x00


	//----- nvinfo : EIATTR_KPARAM_INFO
	.align		4
.L_15:
        /*0028*/ 	.byte	0x04, 0x17
        /*002a*/ 	.short	(.L_17 - .L_16)
.L_16:
        /*002c*/ 	.word	0x00000000
        /*0030*/ 	.short	0x0004
        /*0032*/ 	.short	0x0020
        /*0034*/ 	.byte	0x00, 0xf4, 0x21, 0x00


	//----- nvinfo : EIATTR_KPARAM_INFO
	.align		4
.L_17:
        /*0038*/ 	.byte	0x04, 0x17
        /*003a*/ 	.short	(.L_19 - .L_18)
.L_18:
        /*003c*/ 	.word	0x00000000
        /*0040*/ 	.short	0x0003
        /*0042*/ 	.short	0x0018
        /*0044*/ 	.byte	0x00, 0xf4, 0x21, 0x00


	//----- nvinfo : EIATTR_KPARAM_INFO
	.align		4
.L_19:
        /*0048*/ 	.byte	0x04, 0x17
        /*004a*/ 	.short	(.L_21 - .L_20)
.L_20:
        /*004c*/ 	.word	0x00000000
        /*0050*/ 	.short	0x0002
        /*0052*/ 	.short	0x0010
        /*0054*/ 	.byte	0x00, 0xf4, 0x21, 0x00


	//----- nvinfo : EIATTR_KPARAM_INFO
	.align		4
.L_21:
        /*0058*/ 	.byte	0x04, 0x17
        /*005a*/ 	.short	(.L_23 - .L_22)
.L_22:
        /*005c*/ 	.word	0x00000000
        /*0060*/ 	.short	0x0001
        /*0062*/ 	.short	0x0008
        /*0064*/ 	.byte	0x00, 0xf4, 0x21, 0x00


	//----- nvinfo : EIATTR_KPARAM_INFO
	.align		4
.L_23:
        /*0068*/ 	.byte	0x04, 0x17
        /*006a*/ 	.short	(.L_25 - .L_24)
.L_24:
        /*006c*/ 	.word	0x00000000
        /*0070*/ 	.short	0x0000
        /*0072*/ 	.short	0x0000
        /*0074*/ 	.byte	0x00, 0xf4, 0x21, 0x00


	//----- nvinfo : EIATTR_SPARSE_MMA_MASK
	.align		4
.L_25:
        /*0078*/ 	.byte	0x03, 0x50
        /*007a*/ 	.short	0x0000


	//----- nvinfo : EIATTR_MAXREG_COUNT
	.align		4
        /*007c*/ 	.byte	0x03, 0x1b
        /*007e*/ 	.short	0x00ff


	//----- nvinfo : EIATTR_EXIT_INSTR_OFFSETS
	.align		4
        /*0080*/ 	.byte	0x04, 0x1c
        /*0082*/ 	.short	(.L_27 - .L_26)


	//   ....[0]....
.L_26:
        /*0084*/ 	.word	0x000004b0


	//----- nvinfo : EIATTR_REQNTID
	.align		4
.L_27:
        /*0088*/ 	.byte	0x04, 0x10
        /*008a*/ 	.short	(.L_29 - .L_28)
.L_28:
        /*008c*/ 	.word	0x00000080
        /*0090*/ 	.word	0x00000001
        /*0094*/ 	.word	0x00000001


	//----- nvinfo : EIATTR_CBANK_PARAM_SIZE
	.align		4
.L_29:
        /*0098*/ 	.byte	0x03, 0x19
        /*009a*/ 	.short	0x0034


	//----- nvinfo : EIATTR_PARAM_CBANK
	.align		4
        /*009c*/ 	.byte	0x04, 0x0a
        /*009e*/ 	.short	(.L_31 - .L_30)
	.align		4
.L_30:
        /*00a0*/ 	.word	index@(.nv.constant0.triton_poi_fused__native_batch_norm_legit_no_training_mul_sigmoid_5)
        /*00a4*/ 	.short	0x0210
        /*00a6*/ 	.short	0x0034


	//----- nvinfo : EIATTR_SW_WAR
	.align		4
.L_31:
        /*00a8*/ 	.byte	0x04, 0x36
        /*00aa*/ 	.short	(.L_33 - .L_32)
.L_32:
        /*00ac*/ 	.word	0x00000008
.L_33:


//--------------------- .nv.callgraph             --------------------------
	.section	.nv.callgraph,"",@"SHT_CUDA_CALLGRAPH"
	.align	4
	.sectionentsize	8
	.align		4
        /*0000*/ 	.word	0x00000000
	.align		4
        /*0004*/ 	.word	0xffffffff
	.align		4
        /*0008*/ 	.word	0x00000000
	.align		4
        /*000c*/ 	.word	0xfffffffe
	.align		4
        /*0010*/ 	.word	0x00000000
	.align		4
        /*0014*/ 	.word	0xfffffffd
	.align		4
        /*0018*/ 	.word	0x00000000
	.align		4
        /*001c*/ 	.word	0xfffffffc


//--------------------- .nv.constant4             --------------------------
	.section	.nv.constant4,"a",@progbits
	.align	8
	.align		8
.nv.constant4:
        /*0000*/ 	.dword	_$_str
	.align		8
        /*0008*/ 	.dword	_$_str_$_2


//--------------------- .text.triton_poi_fused__native_batch_norm_legit_no_training_mul_sigmoid_5 --------------------------
	.section	.text.triton_poi_fused__native_batch_norm_legit_no_training_mul_sigmoid_5,"ax",@progbits
	.align	128
        .global         triton_poi_fused__native_batch_norm_legit_no_training_mul_sigmoid_5
        .type           triton_poi_fused__native_batch_norm_legit_no_training_mul_sigmoid_5,@function
        .size           triton_poi_fused__native_batch_norm_legit_no_training_mul_sigmoid_5,(.L_x_1 - triton_poi_fused__native_batch_norm_legit_no_training_mul_sigmoid_5)
        .other          triton_poi_fused__native_batch_norm_legit_no_training_mul_sigmoid_5,@"STO_CUDA_ENTRY STV_DEFAULT"
triton_poi_fused__native_batch_norm_legit_no_training_mul_sigmoid_5:
.text.triton_poi_fused__native_batch_norm_legit_no_training_mul_sigmoid_5:
[----:B------:R-:W-:Y:S01]  /*0000*/  LDC R1, c[0x0][0x28] ;  /* 0x00000a00ff017b82 */ /* 0x000fe20000000800 */
[----:B------:R-:W1:Y:S07]  /*0010*/  S2R R0, SR_TID.X ;  /* 0x0000000000007919 */ /* 0x000e6e0000002100 */
[----:B------:R-:W2:Y:S01]  /*0020*/  LDC.64 R6, c[0x0][0x228] ;  /* 0x00008a00ff067b82 */ /* 0x000ea20000000a00 */
[----:B------:R-:W-:Y:S01]  /*0030*/  ULDC.64 UR4, c[0x0][0x208] ;  /* 0x0000820000047ab9 */ /* 0x000fe20000000a00 */
[----:B------:R-:W3:Y:S06]  /*0040*/  S2R R5, SR_CTAID.X ;  /* 0x0000000000057919 */ /* 0x000eec0000002500 */
[----:B------:R-:W4:Y:S08]  /*0050*/  LDC.64 R8, c[0x0][0x230] ;  /* 0x00008c00ff087b82 */ /* 0x000f300000000a00 */
[----:B------:R-:W5:Y:S01]  /*0060*/  LDC.64 R10, c[0x0][0x238] ;  /* 0x00008e00ff0a7b82 */ /* 0x000f620000000a00 */
[----:B-1----:R-:W-:-:S02]  /*0070*/  SHF.L.U32 R0, R0, 0x1, RZ ;  /* 0x0000000100007819 */ /* 0x002fc400000006ff */
[----:B---3--:R-:W-:Y:S02]  /*0080*/  SHF.R.S32.HI R3, RZ, 0x17, R5 ;  /* 0x00000017ff037819 */ /* 0x008fe40000011405 */
[----:B------:R-:W-:Y:S02]  /*0090*/  LOP3.LUT R0, R0, 0xfe, RZ, 0xc0, !PT ;  /* 0x000000fe00007812 */ /* 0x000fe400078ec0ff */
[----:B------:R-:W-:Y:S02]  /*00a0*/  SGXT R3, R3, 0x1 ;  /* 0x000000010303781a */ /* 0x000fe40000000200 */
[----:B------:R-:W-:Y:S02]  /*00b0*/  LEA R0, R5, R0, 0x8 ;  /* 0x0000000005007211 */ /* 0x000fe400078e40ff */
[----:B------:R-:W1:Y:S02]  /*00c0*/  LDC.64 R4, c[0x0][0x220] ;  /* 0x00008800ff047b82 */ /* 0x000e640000000a00 */
[----:B------:R-:W-:-:S04]  /*00d0*/  LEA.HI R3, R3, R0, RZ, 0x6 ;  /* 0x0000000003037211 */ /* 0x000fc800078f30ff */
[----:B------:R-:W-:-:S04]  /*00e0*/  SHF.R.S32.HI R3, RZ, 0x6, R3 ;  /* 0x00000006ff037819 */ /* 0x000fc80000011403 */
[----:B------:R-:W-:-:S04]  /*00f0*/  LEA.HI R2, R3, R3, RZ, 0x4 ;  /* 0x0000000303027211 */ /* 0x000fc800078f20ff */
[----:B------:R-:W-:-:S04]  /*0100*/  LOP3.LUT R2, R2, 0xfffffff0, RZ, 0xc0, !PT ;  /* 0xfffffff002027812 */ /* 0x000fc800078ec0ff */
[----:B------:R-:W-:Y:S02]  /*0110*/  IADD3 R13, R3, -R2, RZ ;  /* 0x80000002030d7210 */ /* 0x000fe40007ffe0ff */
[----:B------:R-:W3:Y:S03]  /*0120*/  LDC.64 R2, c[0x0][0x218] ;  /* 0x00008600ff027b82 */ /* 0x000ee60000000a00 */
[----:B--2---:R-:W-:-:S06]  /*0130*/  IMAD.WIDE R6, R13, 0x4, R6 ;  /* 0x000000040d067825 */ /* 0x004fcc00078e0206 */
[----:B------:R-:W2:Y:S01]  /*0140*/  LDG.E.EL R6, desc[UR4][R6.64] ;  /* 0x0000000406067981 */ /* 0x000ea2000c2e1900 */
[----:B-1----:R-:W-:-:S04]  /*0150*/  IMAD.WIDE R4, R13, 0x4, R4 ;  /* 0x000000040d047825 */ /* 0x002fc800078e0204 */
[C---:B----4-:R-:W-:Y:S02]  /*0160*/  IMAD.WIDE R8, R13.reuse, 0x4, R8 ;  /* 0x000000040d087825 */ /* 0x050fe400078e0208 */
[----:B------:R-:W4:Y:S02]  /*0170*/  LDG.E.EL R4, desc[UR4][R4.64] ;  /* 0x0000000404047981 */ /* 0x000f24000c2e1900 */
[----:B-----5:R-:W-:Y:S02]  /*0180*/  IMAD.WIDE R10, R13, 0x4, R10 ;  /* 0x000000040d0a7825 */ /* 0x020fe400078e020a */
[----:B------:R-:W5:Y:S02]  /*0190*/  LDG.E.EL R8, desc[UR4][R8.64] ;  /* 0x0000000408087981 */ /* 0x000f64000c2e1900 */
[----:B---3--:R-:W-:Y:S02]  /*01a0*/  IMAD.WIDE R2, R0, 0x4, R2 ;  /* 0x0000000400027825 */ /* 0x008fe400078e0202 */
[----:B------:R-:W5:Y:S04]  /*01b0*/  LDG.E.EL R11, desc[UR4][R10.64] ;  /* 0x000000040a0b7981 */ /* 0x000f68000c2e1900 */
[----:B------:R-:W4:Y:S01]  /*01c0*/  LDG.E.64 R2, desc[UR4][R2.64] ;  /* 0x0000000402027981 */ /* 0x000f22000c1e1b00 */
[----:B------:R-:W-:Y:S01]  /*01d0*/  HFMA2.MMA R13, -RZ, RZ, 1.625, 0 ;  /* 0x3e800000ff0d7435 */ /* 0x000fe200000001ff */
[----:B--2---:R-:W-:-:S04]  /*01e0*/  FADD R6, R6, 0.0010000000474974513054 ;  /* 0x3a83126f06067421 */ /* 0x004fc80000000000 */
[----:B------:R-:W1:Y:S02]  /*01f0*/  MUFU.SQRT R7, R6 ;  /* 0x0000000600077308 */ /* 0x000e640000002000 */
[C---:B-1----:R-:W-:Y:S02]  /*0200*/  FSETP.GT.AND P0, PT, R7.reuse, 8.50705917302346158658e+37, PT ;  /* 0x7e8000000700780b */ /* 0x042fe40003f04000 */
[----:B------:R-:W-:-:S11]  /*0210*/  FSETP.GEU.AND P1, PT, R7, 1.175494350822287508e-38, PT ;  /* 0x008000000700780b */ /* 0x000fd60003f2e000 */
[----:B------:R-:W-:-:S04]  /*0220*/  @P0 FMUL R7, R7, 0.25 ;  /* 0x3e80000007070820 */ /* 0x000fc80000400000 */
[----:B------:R-:W-:-:S06]  /*0230*/  @!P1 FMUL R7, R7, 16777216 ;  /* 0x4b80000007079820 */ /* 0x000fcc0000400000 */
[----:B------:R-:W1:Y:S01]  /*0240*/  MUFU.RCP R7, R7 ;  /* 0x0000000700077308 */ /* 0x000e620000001000 */
[----:B------:R-:W-:Y:S01]  /*0250*/  FSEL R12, R13, 1, P0 ;  /* 0x3f8000000d0c7808 */ /* 0x000fe20000000000 */
[----:B----4-:R-:W-:-:S04]  /*0260*/  FADD R2, R2, -R4 ;  /* 0x8000000402027221 */ /* 0x010fc80000000000 */
[----:B------:R-:W-:Y:S01]  /*0270*/  @!P1 FMUL R12, R12, 16777216 ;  /* 0x4b8000000c0c9820 */ /* 0x000fe20000400000 */
[----:B------:R-:W-:-:S03]  /*0280*/  FADD R3, R3, -R4 ;  /* 0x8000000403037221 */ /* 0x000fc60000000000 */
[----:B-1----:R-:W-:-:S04]  /*0290*/  FMUL R12, R7, R12 ;  /* 0x0000000c070c7220 */ /* 0x002fc80000400000 */
[-C--:B------:R-:W-:Y:S01]  /*02a0*/  FMUL R2, R2, R12.reuse ;  /* 0x0000000c02027220 */ /* 0x080fe20000400000 */
[----:B------:R-:W-:-:S03]  /*02b0*/  FMUL R12, R3, R12 ;  /* 0x0000000c030c7220 */ /* 0x000fc60000400000 */
[C-C-:B-----5:R-:W-:Y:S01]  /*02c0*/  FFMA R4, R8.reuse, R2, R11.reuse ;  /* 0x0000000208047223 */ /* 0x160fe2000000000b */
[----:B------:R-:W-:-:S03]  /*02d0*/  FFMA R12, R8, R12, R11 ;  /* 0x0000000c080c7223 */ /* 0x000fc6000000000b */
[----:B------:R-:W-:-:S04]  /*02e0*/  FADD R2, RZ, -R4 ;  /* 0x80000004ff027221 */ /* 0x000fc80000000000 */
[----:B------:R-:W-:Y:S01]  /*02f0*/  FMUL R3, R2, 1.4426950216293334961 ;  /* 0x3fb8aa3b02037820 */ /* 0x000fe20000400000 */
[----:B------:R-:W-:-:S04]  /*0300*/  FADD R2, RZ, -R12 ;  /* 0x8000000cff027221 */ /* 0x000fc80000000000 */
[----:B------:R-:W-:Y:S01]  /*0310*/  FMUL R5, R2, 1.4426950216293334961 ;  /* 0x3fb8aa3b02057820 */ /* 0x000fe20000400000 */
[----:B------:R-:W-:-:S04]  /*0320*/  FSETP.GEU.AND P0, PT, R3, -126, PT ;  /* 0xc2fc00000300780b */ /* 0x000fc80003f0e000 */
[----:B------:R-:W-:-:S09]  /*0330*/  FSETP.GEU.AND P1, PT, R5, -126, PT ;  /* 0xc2fc00000500780b */ /* 0x000fd20003f2e000 */
[----:B------:R-:W-:-:S04]  /*0340*/  @!P0 FMUL R3, R3, 0.5 ;  /* 0x3f00000003038820 */ /* 0x000fc80000400000 */
[----:B------:R-:W-:Y:S01]  /*0350*/  @!P1 FMUL R5, R5, 0.5 ;  /* 0x3f00000005059820 */ /* 0x000fe20000400000 */
[----:B------:R-:W1:Y:S08]  /*0360*/  MUFU.EX2 R2, R3 ;  /* 0x0000000300027308 */ /* 0x000e700000000800 */
[----:B------:R-:W2:Y:S01]  /*0370*/  MUFU.EX2 R6, R5 ;  /* 0x0000000500067308 */ /* 0x000ea20000000800 */
[----:B-1----:R-:W-:-:S04]  /*0380*/  @!P0 FMUL R2, R2, R2 ;  /* 0x0000000202028220 */ /* 0x002fc80000400000 */
[----:B------:R-:W-:Y:S02]  /*0390*/  FADD R7, R2, 1 ;  /* 0x3f80000002077421 */ /* 0x000fe40000000000 */
[----:B------:R-:W1:Y:S01]  /*03a0*/  LDC.64 R2, c[0x0][0x210] ;  /* 0x00008400ff027b82 */ /* 0x000e620000000a00 */
[----:B--2---:R-:W-:-:S04]  /*03b0*/  @!P1 FMUL R6, R6, R6 ;  /* 0x0000000606069220 */ /* 0x004fc80000400000 */
[----:B------:R-:W-:Y:S01]  /*03c0*/  FADD R6, R6, 1 ;  /* 0x3f80000006067421 */ /* 0x000fe20000000000 */
[----:B------:R-:W-:-:S04]  /*03d0*/  FSETP.GT.AND P0, PT, R7, 8.50705917302346158658e+37, PT ;  /* 0x7e8000000700780b */ /* 0x000fc80003f04000 */
[----:B------:R-:W-:-:S09]  /*03e0*/  FSETP.GT.AND P1, PT, R6, 8.50705917302346158658e+37, PT ;  /* 0x7e8000000600780b */ /* 0x000fd20003f24000 */
[----:B------:R-:W-:-:S04]  /*03f0*/  @P0 FMUL R7, R7, 0.25 ;  /* 0x3e80000007070820 */ /* 0x000fc80000400000 */
[----:B------:R-:W-:Y:S02]  /*0400*/  @P1 FMUL R6, R6, 0.25 ;  /* 0x3e80000006061820 */ /* 0x000fe40000400000 */
[----:B------:R-:W2:Y:S08]  /*0410*/  MUFU.RCP R7, R7 ;  /* 0x0000000700077308 */ /* 0x000eb00000001000 */
[----:B------:R-:W3:Y:S01]  /*0420*/  MUFU.RCP R6, R6 ;  /* 0x0000000600067308 */ /* 0x000ee20000001000 */
[----:B------:R-:W-:-:S02]  /*0430*/  FSEL R8, R13, 1, P0 ;  /* 0x3f8000000d087808 */ /* 0x000fc40000000000 */
[----:B------:R-:W-:-:S03]  /*0440*/  FSEL R9, R13, 1, P1 ;  /* 0x3f8000000d097808 */ /* 0x000fc60000800000 */
[----:B--2---:R-:W-:Y:S01]  /*0450*/  FMUL R5, R7, R8 ;  /* 0x0000000807057220 */ /* 0x004fe20000400000 */
[----:B-1----:R-:W-:-:S04]  /*0460*/  IMAD.WIDE R2, R0, 0x4, R2 ;  /* 0x0000000400027825 */ /* 0x002fc800078e0202 */
[----:B------:R-:W-:Y:S01]  /*0470*/  FMUL R8, R4, R5 ;  /* 0x0000000504087220 */ /* 0x000fe20000400000 */
[----:B---3--:R-:W-:-:S04]  /*0480*/  FMUL R9, R6, R9 ;  /* 0x0000000906097220 */ /* 0x008fc80000400000 */
[----:B------:R-:W-:-:S05]  /*0490*/  FMUL R9, R12, R9 ;  /* 0x000000090c097220 */ /* 0x000fca0000400000 */
[----:B------:R-:W-:Y:S01]  /*04a0*/  STG.E.64 desc[UR4][R2.64], R8 ;  /* 0x0000000802007986 */ /* 0x000fe2000c101b04 */
[----:B------:R-:W-:Y:S05]  /*04b0*/  EXIT ;  /* 0x000000000000794d */ /* 0x000fea0003800000 */
.L_x_0:
[----:B------:R-:W-:-:S00]  /*04c0*/  BRA `(.L_x_0) ;  /* 0xfffffffc00fc7947 */ /* 0x000fc0000383ffff */
[----:B------:R-:W-:-:S00]  /*04d0*/  NOP ;  /* 0x0000000000007918 */ /* 0x000fc00000000000 */
        /* <DEDUP_REMOVED lines=10> */
.L_x_1:


//--------------------- .nv.global.init           --------------------------
	.section	.nv.global.init,"aw",@progbits
.nv.global.init:
	.type		_$_str,@object
	.size		_$_str,(_$_str_$_2 - _$_str)
_$_str:
        /*0000*/ 	.byte	0x5f, 0x5f, 0x43, 0x55, 0x44, 0x41, 0x5f, 0x46, 0x54, 0x5a, 0x00
	.type		_$_str_$_2,@object
	.size		_$_str_$_2,(.L_1 - _$_str_$_2)
_$_str_$_2:
        /*000b*/ 	.byte	0x5f, 0x5f, 0x43, 0x55, 0x44, 0x41, 0x5f, 0x50, 0x52, 0x45, 0x43, 0x5f, 0x53, 0x51, 0x52, 0x54
        /*001b*/ 	.byte	0x00
.L_1:


//--------------------- .nv.constant0.triton_poi_fused__native_batch_norm_legit_no_training_mul_sigmoid_5 --------------------------
	.section	.nv.constant0.triton_poi_fused__native_batch_norm_legit_no_training_mul_sigmoid_5,"a",@progbits
	.sectionflags	@""
	.align	4
.nv.constant0.triton_poi_fused__native_batch_norm_legit_no_training_mul_sigmoid_5:
	.zero		580
